//
// Generated by NVIDIA NVVM Compiler
//
// Compiler Build ID: CL-36424714
// Cuda compilation tools, release 13.0, V13.0.88
// Based on NVVM 20.0.0
//

.version 9.0
.target sm_100
.address_size 64

	// .globl	_Z11computeDistiiPiS_
// _ZZ7findMiniiiiPiS_E1R has been demoted
.extern .shared .align 16 .b8 SMem[];

.visible .entry _Z11computeDistiiPiS_(
	.param .u32 _Z11computeDistiiPiS__param_0,
	.param .u32 _Z11computeDistiiPiS__param_1,
	.param .u64 .ptr .align 1 _Z11computeDistiiPiS__param_2,
	.param .u64 .ptr .align 1 _Z11computeDistiiPiS__param_3
)
{
	.reg .pred 	%p<7>;
	.reg .b32 	%r<37>;
	.reg .b64 	%rd<11>;

	ld.param.u32 	%r10, [_Z11computeDistiiPiS__param_0];
	ld.param.u32 	%r11, [_Z11computeDistiiPiS__param_1];
	ld.param.u64 	%rd2, [_Z11computeDistiiPiS__param_2];
	ld.param.u64 	%rd1, [_Z11computeDistiiPiS__param_3];
	cvta.to.global.u64 	%rd3, %rd2;
	mov.u32 	%r1, %ctaid.x;
	mov.u32 	%r2, %ctaid.y;
	mov.u32 	%r3, %tid.x;
	mad.lo.s32 	%r12, %r11, %r1, %r3;
	mul.wide.s32 	%rd4, %r12, 4;
	add.s64 	%rd5, %rd3, %rd4;
	ld.global.u32 	%r13, [%rd5];
	mad.lo.s32 	%r14, %r11, %r2, %r3;
	mul.wide.s32 	%rd6, %r14, 4;
	add.s64 	%rd7, %rd3, %rd6;
	ld.global.u32 	%r15, [%rd7];
	sub.s32 	%r16, %r13, %r15;
	mul.lo.s32 	%r17, %r16, %r16;
	shl.b32 	%r18, %r3, 2;
	mov.u32 	%r19, SMem;
	add.s32 	%r4, %r19, %r18;
	st.shared.u32 	[%r4], %r17;
	bar.sync 	0;
	setp.ge.u32 	%p1, %r1, %r2;
	mov.u32 	%r35, %ntid.x;
	setp.lt.u32 	%p2, %r35, 2;
	or.pred  	%p3, %p1, %p2;
	@%p3 bra 	$L__BB0_7;
	mov.u32 	%r36, %r35;
$L__BB0_2:
	shr.u32 	%r8, %r36, 1;
	setp.ge.u32 	%p4, %r3, %r8;
	@%p4 bra 	$L__BB0_4;
	shl.b32 	%r21, %r8, 2;
	add.s32 	%r22, %r4, %r21;
	ld.shared.u32 	%r23, [%r22];
	ld.shared.u32 	%r24, [%r4];
	add.s32 	%r25, %r24, %r23;
	st.shared.u32 	[%r4], %r25;
$L__BB0_4:
	bar.sync 	0;
	and.b32  	%r26, %r36, 2046;
	setp.le.u32 	%p5, %r35, %r26;
	@%p5 bra 	$L__BB0_6;
	shl.b32 	%r27, %r35, 2;
	add.s32 	%r29, %r19, %r27;
	ld.shared.u32 	%r30, [%r29+-4];
	ld.shared.u32 	%r31, [SMem];
	add.s32 	%r32, %r31, %r30;
	st.shared.u32 	[SMem], %r32;
$L__BB0_6:
	shr.u32 	%r35, %r35, 1;
	bar.sync 	0;
	setp.gt.u32 	%p6, %r36, 3;
	mov.u32 	%r36, %r8;
	@%p6 bra 	$L__BB0_2;
$L__BB0_7:
	cvta.to.global.u64 	%rd8, %rd1;
	ld.shared.u32 	%r33, [SMem];
	mad.lo.s32 	%r34, %r10, %r1, %r2;
	mul.wide.s32 	%rd9, %r34, 4;
	add.s64 	%rd10, %rd8, %rd9;
	st.global.u32 	[%rd10], %r33;
	ret;

}
	// .globl	_Z3knniiiPiS_S_
.visible .entry _Z3knniiiPiS_S_(
	.param .u32 _Z3knniiiPiS_S__param_0,
	.param .u32 _Z3knniiiPiS_S__param_1,
	.param .u32 _Z3knniiiPiS_S__param_2,
	.param .u64 .ptr .align 1 _Z3knniiiPiS_S__param_3,
	.param .u64 .ptr .align 1 _Z3knniiiPiS_S__param_4,
	.param .u64 .ptr .align 1 _Z3knniiiPiS_S__param_5
)
{
	.reg .pred 	%p<24>;
	.reg .b16 	%rs<9>;
	.reg .b32 	%r<191>;
	.reg .b64 	%rd<34>;
	// demoted variable
	.shared .align 4 .b8 _ZZ7findMiniiiiPiS_E1R[4000];
	ld.param.u32 	%r31, [_Z3knniiiPiS_S__param_0];
	ld.param.u32 	%r32, [_Z3knniiiPiS_S__param_2];
	ld.param.u64 	%rd8, [_Z3knniiiPiS_S__param_4];
	ld.param.u64 	%rd9, [_Z3knniiiPiS_S__param_5];
	cvta.to.global.u64 	%rd1, %rd9;
	bar.sync 	0;
	setp.lt.s32 	%p1, %r32, 1;
	@%p1 bra 	$L__BB1_33;
	mov.u32 	%r1, %ctaid.x;
	cvta.to.global.u64 	%rd10, %rd8;
	mov.u32 	%r2, %tid.x;
	max.u32 	%r34, %r1, %r2;
	min.u32 	%r35, %r1, %r2;
	mad.lo.s32 	%r36, %r35, %r31, %r34;
	mul.wide.s32 	%rd11, %r36, 4;
	add.s64 	%rd2, %rd10, %rd11;
	shl.b32 	%r37, %r2, 2;
	mov.u32 	%r38, SMem;
	add.s32 	%r3, %r38, %r37;
	mov.u32 	%r39, _ZZ7findMiniiiiPiS_E1R;
	add.s32 	%r4, %r39, %r37;
	shl.b32 	%r40, %r1, 2;
	add.s32 	%r5, %r38, %r40;
	mul.lo.s32 	%r41, %r32, %r1;
	mov.u32 	%r6, %ntid.x;
	cvt.u64.u32 	%rd3, %r41;
	mul.wide.u32 	%rd12, %r41, 4;
	add.s64 	%rd13, %rd12, %rd1;
	add.s64 	%rd4, %rd13, 32;
	mov.b32 	%r184, 0;
	mov.b16 	%rs7, 0;
	mov.u16 	%rs8, %rs7;
$L__BB1_2:
	setp.ne.s32 	%p2, %r2, %r1;
	ld.global.u32 	%r42, [%rd2];
	st.shared.u32 	[%r3], %r42;
	bar.sync 	0;
	st.shared.u32 	[%r4], %r2;
	bar.sync 	0;
	@%p2 bra 	$L__BB1_17;
	mov.b32 	%r43, 1000000;
	st.shared.u32 	[%r5], %r43;
	setp.eq.s32 	%p3, %r184, 0;
	@%p3 bra 	$L__BB1_17;
	setp.lt.u32 	%p4, %r184, 16;
	mov.b32 	%r187, 0;
	@%p4 bra 	$L__BB1_7;
	and.b32  	%r187, %r184, 2147483632;
	and.b32  	%r45, %r184, -16;
	neg.s32 	%r185, %r45;
	mov.u64 	%rd33, %rd4;
$L__BB1_6:
	.pragma "nounroll";
	ld.global.u32 	%r46, [%rd33+-32];
	shl.b32 	%r47, %r46, 2;
	add.s32 	%r49, %r38, %r47;
	mov.b32 	%r50, 1000000;
	st.shared.u32 	[%r49], %r50;
	ld.global.u32 	%r51, [%rd33+-28];
	shl.b32 	%r52, %r51, 2;
	add.s32 	%r53, %r38, %r52;
	st.shared.u32 	[%r53], %r50;
	ld.global.u32 	%r54, [%rd33+-24];
	shl.b32 	%r55, %r54, 2;
	add.s32 	%r56, %r38, %r55;
	st.shared.u32 	[%r56], %r50;
	ld.global.u32 	%r57, [%rd33+-20];
	shl.b32 	%r58, %r57, 2;
	add.s32 	%r59, %r38, %r58;
	st.shared.u32 	[%r59], %r50;
	ld.global.u32 	%r60, [%rd33+-16];
	shl.b32 	%r61, %r60, 2;
	add.s32 	%r62, %r38, %r61;
	st.shared.u32 	[%r62], %r50;
	ld.global.u32 	%r63, [%rd33+-12];
	shl.b32 	%r64, %r63, 2;
	add.s32 	%r65, %r38, %r64;
	st.shared.u32 	[%r65], %r50;
	ld.global.u32 	%r66, [%rd33+-8];
	shl.b32 	%r67, %r66, 2;
	add.s32 	%r68, %r38, %r67;
	st.shared.u32 	[%r68], %r50;
	ld.global.u32 	%r69, [%rd33+-4];
	shl.b32 	%r70, %r69, 2;
	add.s32 	%r71, %r38, %r70;
	st.shared.u32 	[%r71], %r50;
	ld.global.u32 	%r72, [%rd33];
	shl.b32 	%r73, %r72, 2;
	add.s32 	%r74, %r38, %r73;
	st.shared.u32 	[%r74], %r50;
	ld.global.u32 	%r75, [%rd33+4];
	shl.b32 	%r76, %r75, 2;
	add.s32 	%r77, %r38, %r76;
	st.shared.u32 	[%r77], %r50;
	ld.global.u32 	%r78, [%rd33+8];
	shl.b32 	%r79, %r78, 2;
	add.s32 	%r80, %r38, %r79;
	st.shared.u32 	[%r80], %r50;
	ld.global.u32 	%r81, [%rd33+12];
	shl.b32 	%r82, %r81, 2;
	add.s32 	%r83, %r38, %r82;
	st.shared.u32 	[%r83], %r50;
	ld.global.u32 	%r84, [%rd33+16];
	shl.b32 	%r85, %r84, 2;
	add.s32 	%r86, %r38, %r85;
	st.shared.u32 	[%r86], %r50;
	ld.global.u32 	%r87, [%rd33+20];
	shl.b32 	%r88, %r87, 2;
	add.s32 	%r89, %r38, %r88;
	st.shared.u32 	[%r89], %r50;
	ld.global.u32 	%r90, [%rd33+24];
	shl.b32 	%r91, %r90, 2;
	add.s32 	%r92, %r38, %r91;
	st.shared.u32 	[%r92], %r50;
	ld.global.u32 	%r93, [%rd33+28];
	shl.b32 	%r94, %r93, 2;
	add.s32 	%r95, %r38, %r94;
	st.shared.u32 	[%r95], %r50;
	add.s32 	%r185, %r185, 16;
	add.s64 	%rd33, %rd33, 64;
	setp.ne.s32 	%p5, %r185, 0;
	@%p5 bra 	$L__BB1_6;
$L__BB1_7:
	and.b32  	%r96, %r184, 15;
	setp.eq.s32 	%p6, %r96, 0;
	@%p6 bra 	$L__BB1_17;
	cvt.u32.u16 	%r97, %rs8;
	and.b32  	%r13, %r97, 15;
	add.s32 	%r98, %r13, -1;
	setp.lt.u32 	%p7, %r98, 7;
	@%p7 bra 	$L__BB1_10;
	cvt.u32.u64 	%r99, %rd3;
	add.s32 	%r100, %r187, %r99;
	mul.wide.u32 	%rd14, %r100, 4;
	add.s64 	%rd15, %rd1, %rd14;
	ld.global.u32 	%r101, [%rd15];
	shl.b32 	%r102, %r101, 2;
	add.s32 	%r104, %r38, %r102;
	mov.b32 	%r105, 1000000;
	st.shared.u32 	[%r104], %r105;
	cvt.u64.u32 	%rd16, %r187;
	add.s64 	%rd17, %rd16, %rd3;
	shl.b64 	%rd18, %rd17, 2;
	add.s64 	%rd19, %rd1, %rd18;
	ld.global.u32 	%r106, [%rd19+4];
	shl.b32 	%r107, %r106, 2;
	add.s32 	%r108, %r38, %r107;
	st.shared.u32 	[%r108], %r105;
	ld.global.u32 	%r109, [%rd19+8];
	shl.b32 	%r110, %r109, 2;
	add.s32 	%r111, %r38, %r110;
	st.shared.u32 	[%r111], %r105;
	ld.global.u32 	%r112, [%rd19+12];
	shl.b32 	%r113, %r112, 2;
	add.s32 	%r114, %r38, %r113;
	st.shared.u32 	[%r114], %r105;
	ld.global.u32 	%r115, [%rd19+16];
	shl.b32 	%r116, %r115, 2;
	add.s32 	%r117, %r38, %r116;
	st.shared.u32 	[%r117], %r105;
	ld.global.u32 	%r118, [%rd19+20];
	shl.b32 	%r119, %r118, 2;
	add.s32 	%r120, %r38, %r119;
	st.shared.u32 	[%r120], %r105;
	ld.global.u32 	%r121, [%rd19+24];
	shl.b32 	%r122, %r121, 2;
	add.s32 	%r123, %r38, %r122;
	st.shared.u32 	[%r123], %r105;
	ld.global.u32 	%r124, [%rd19+28];
	shl.b32 	%r125, %r124, 2;
	add.s32 	%r126, %r38, %r125;
	st.shared.u32 	[%r126], %r105;
	add.s32 	%r187, %r187, 8;
$L__BB1_10:
	and.b32  	%r127, %r13, 7;
	setp.eq.s32 	%p8, %r127, 0;
	@%p8 bra 	$L__BB1_17;
	cvt.u32.u16 	%r128, %rs7;
	and.b32  	%r129, %r128, 7;
	and.b32  	%r16, %r128, 3;
	add.s32 	%r130, %r129, -1;
	setp.lt.u32 	%p9, %r130, 3;
	@%p9 bra 	$L__BB1_13;
	cvt.u32.u64 	%r131, %rd3;
	add.s32 	%r132, %r187, %r131;
	mul.wide.u32 	%rd20, %r132, 4;
	add.s64 	%rd21, %rd1, %rd20;
	ld.global.u32 	%r133, [%rd21];
	shl.b32 	%r134, %r133, 2;
	add.s32 	%r136, %r38, %r134;
	mov.b32 	%r137, 1000000;
	st.shared.u32 	[%r136], %r137;
	cvt.u64.u32 	%rd22, %r187;
	add.s64 	%rd23, %rd22, %rd3;
	shl.b64 	%rd24, %rd23, 2;
	add.s64 	%rd25, %rd1, %rd24;
	ld.global.u32 	%r138, [%rd25+4];
	shl.b32 	%r139, %r138, 2;
	add.s32 	%r140, %r38, %r139;
	st.shared.u32 	[%r140], %r137;
	ld.global.u32 	%r141, [%rd25+8];
	shl.b32 	%r142, %r141, 2;
	add.s32 	%r143, %r38, %r142;
	st.shared.u32 	[%r143], %r137;
	ld.global.u32 	%r144, [%rd25+12];
	shl.b32 	%r145, %r144, 2;
	add.s32 	%r146, %r38, %r145;
	st.shared.u32 	[%r146], %r137;
	add.s32 	%r187, %r187, 4;
$L__BB1_13:
	setp.eq.s32 	%p10, %r16, 0;
	@%p10 bra 	$L__BB1_17;
	cvt.u32.u64 	%r147, %rd3;
	add.s32 	%r148, %r187, %r147;
	mul.wide.u32 	%rd26, %r148, 4;
	add.s64 	%rd27, %rd1, %rd26;
	ld.global.u32 	%r149, [%rd27];
	shl.b32 	%r150, %r149, 2;
	add.s32 	%r152, %r38, %r150;
	mov.b32 	%r153, 1000000;
	st.shared.u32 	[%r152], %r153;
	setp.eq.s32 	%p11, %r16, 1;
	@%p11 bra 	$L__BB1_17;
	cvt.u64.u32 	%rd28, %r187;
	add.s64 	%rd29, %rd28, %rd3;
	shl.b64 	%rd30, %rd29, 2;
	add.s64 	%rd7, %rd1, %rd30;
	ld.global.u32 	%r154, [%rd7+4];
	shl.b32 	%r155, %r154, 2;
	add.s32 	%r157, %r38, %r155;
	mov.b32 	%r158, 1000000;
	st.shared.u32 	[%r157], %r158;
	setp.eq.s32 	%p12, %r16, 2;
	@%p12 bra 	$L__BB1_17;
	ld.global.u32 	%r159, [%rd7+8];
	shl.b32 	%r160, %r159, 2;
	add.s32 	%r162, %r38, %r160;
	mov.b32 	%r163, 1000000;
	st.shared.u32 	[%r162], %r163;
$L__BB1_17:
	setp.lt.u32 	%p13, %r6, 2;
	bar.sync 	0;
	@%p13 bra 	$L__BB1_32;
	mov.u32 	%r189, %r6;
	mov.u32 	%r190, %r6;
$L__BB1_19:
	mov.u32 	%r20, %r190;
	shr.u32 	%r190, %r20, 1;
	setp.ge.u32 	%p14, %r2, %r190;
	@%p14 bra 	$L__BB1_25;
	ld.shared.u32 	%r22, [%r3];
	shl.b32 	%r23, %r190, 2;
	add.s32 	%r164, %r3, %r23;
	ld.shared.u32 	%r24, [%r164];
	setp.ne.s32 	%p15, %r22, %r24;
	@%p15 bra 	$L__BB1_23;
	ld.shared.u32 	%r167, [%r4];
	add.s32 	%r168, %r4, %r23;
	ld.shared.u32 	%r25, [%r168];
	setp.le.s32 	%p17, %r167, %r25;
	@%p17 bra 	$L__BB1_25;
	st.shared.u32 	[%r4], %r25;
	bra.uni 	$L__BB1_25;
$L__BB1_23:
	setp.le.s32 	%p16, %r22, %r24;
	@%p16 bra 	$L__BB1_25;
	st.shared.u32 	[%r3], %r24;
	add.s32 	%r165, %r4, %r23;
	ld.shared.u32 	%r166, [%r165];
	st.shared.u32 	[%r4], %r166;
$L__BB1_25:
	bar.sync 	0;
	and.b32  	%r169, %r20, 2046;
	setp.le.u32 	%p18, %r189, %r169;
	@%p18 bra 	$L__BB1_31;
	ld.shared.u32 	%r26, [SMem];
	shl.b32 	%r171, %r189, 2;
	add.s32 	%r172, %r38, %r171;
	ld.shared.u32 	%r27, [%r172+-4];
	setp.ne.s32 	%p19, %r26, %r27;
	@%p19 bra 	$L__BB1_29;
	ld.shared.u32 	%r177, [_ZZ7findMiniiiiPiS_E1R];
	add.s32 	%r180, %r39, %r171;
	ld.shared.u32 	%r28, [%r180+-4];
	setp.le.s32 	%p21, %r177, %r28;
	@%p21 bra 	$L__BB1_31;
	st.shared.u32 	[_ZZ7findMiniiiiPiS_E1R], %r28;
	bra.uni 	$L__BB1_31;
$L__BB1_29:
	setp.le.s32 	%p20, %r26, %r27;
	@%p20 bra 	$L__BB1_31;
	st.shared.u32 	[SMem], %r27;
	add.s32 	%r175, %r39, %r171;
	ld.shared.u32 	%r176, [%r175+-4];
	st.shared.u32 	[_ZZ7findMiniiiiPiS_E1R], %r176;
$L__BB1_31:
	bar.sync 	0;
	shr.u32 	%r189, %r189, 1;
	setp.gt.u32 	%p22, %r20, 3;
	@%p22 bra 	$L__BB1_19;
$L__BB1_32:
	cvt.u32.u64 	%r181, %rd3;
	ld.shared.u32 	%r182, [_ZZ7findMiniiiiPiS_E1R];
	add.s32 	%r183, %r184, %r181;
	mul.wide.u32 	%rd31, %r183, 4;
	add.s64 	%rd32, %rd1, %rd31;
	st.global.u32 	[%rd32], %r182;
	bar.sync 	0;
	add.s32 	%r184, %r184, 1;
	setp.ne.s32 	%p23, %r184, %r32;
	add.s16 	%rs8, %rs8, 1;
	add.s16 	%rs7, %rs7, 1;
	@%p23 bra 	$L__BB1_2;
$L__BB1_33:
	ret;

}


// ===== COMPILED SASS (sm_100) =====

	.target	sm_100

	.elftype	@"ET_EXEC"


//--------------------- .note.nv.tkinfo           --------------------------
	.section	.note.nv.tkinfo,"",@"SHT_NOTE"
	.sectionflags	@"SHF_NOTE_NV_TKINFO"
	.tkinfo
        /*0018*/ 	.word	0x00000002
        /*0030*/ 	.string	""
        /*0030*/ 	.string	"ptxas"
        /*0030*/ 	.string	"Cuda compilation tools, release 13.0, V13.0.88"
        /*0030*/ 	.string	"Build cuda_13.0.r13.0/compiler.36424714_0"
        /*0030*/ 	.string	"-arch sm_100 -m 64 "



//--------------------- .note.nv.cuinfo           --------------------------
	.section	.note.nv.cuinfo,"",@"SHT_NOTE"
	.sectionflags	@"SHF_NOTE_NV_CUINFO"
        /*0018*/ 	.short	0x0002
        /*001a*/ 	.short	0x0064
        /*001c*/ 	.short	0x0082
	.zero		2


//--------------------- .nv.info                  --------------------------
	.section	.nv.info,"",@"SHT_CUDA_INFO"
	.align	4


	//----- nvinfo : EIATTR_REGCOUNT
	.align		4
        /*0000*/ 	.byte	0x04, 0x2f
        /*0002*/ 	.short	(.L_1 - .L_0)
	.align		4
.L_0:
        /*0004*/ 	.word	index@(_Z11computeDistiiPiS_)
        /*0008*/ 	.word	0x0000000e


	//----- nvinfo : EIATTR_FRAME_SIZE
	.align		4
.L_1:
        /*000c*/ 	.byte	0x04, 0x11
        /*000e*/ 	.short	(.L_3 - .L_2)
	.align		4
.L_2:
        /*0010*/ 	.word	index@(_Z11computeDistiiPiS_)
        /*0014*/ 	.word	0x00000000


	//----- nvinfo : EIATTR_REGCOUNT
	.align		4
.L_3:
        /*0018*/ 	.byte	0x04, 0x2f
        /*001a*/ 	.short	(.L_5 - .L_4)
	.align		4
.L_4:
        /*001c*/ 	.word	index@(_Z3knniiiPiS_S_)
        /*0020*/ 	.word	0x00000020


	//----- nvinfo : EIATTR_FRAME_SIZE
	.align		4
.L_5:
        /*0024*/ 	.byte	0x04, 0x11
        /*0026*/ 	.short	(.L_7 - .L_6)
	.align		4
.L_6:
        /*0028*/ 	.word	index@(_Z3knniiiPiS_S_)
        /*002c*/ 	.word	0x00000000


	//----- nvinfo : EIATTR_MIN_STACK_SIZE
	.align		4
.L_7:
        /*0030*/ 	.byte	0x04, 0x12
        /*0032*/ 	.short	(.L_9 - .L_8)
	.align		4
.L_8:
        /*0034*/ 	.word	index@(_Z3knniiiPiS_S_)
        /*0038*/ 	.word	0x00000000


	//----- nvinfo : EIATTR_MIN_STACK_SIZE
	.align		4
.L_9:
        /*003c*/ 	.byte	0x04, 0x12
        /*003e*/ 	.short	(.L_11 - .L_10)
	.align		4
.L_10:
        /*0040*/ 	.word	index@(_Z11computeDistiiPiS_)
        /*0044*/ 	.word	0x00000000
.L_11:


//--------------------- .nv.compat                --------------------------
	.section	.nv.compat,"",@"SHT_CUDA_COMPAT_INFO"
	.align	4
        /*0000*/ 	.byte	0x02, 0x09, 0x00, 0x00, 0x02, 0x02, 0x01, 0x00, 0x02, 0x05, 0x05, 0x00, 0x03, 0x07, 0x01, 0x01
        /*0010*/ 	.byte	0x02, 0x03, 0x00, 0x00, 0x02, 0x06, 0x01, 0x00, 0x04, 0x0b, 0x08, 0x00, 0x09, 0x00, 0x00, 0x00
        /*0020*/ 	.byte	0x00, 0x00, 0x00, 0x00


//--------------------- .nv.info._Z3knniiiPiS_S_  --------------------------
	.section	.nv.info._Z3knniiiPiS_S_,"",@"SHT_CUDA_INFO"
	.sectionflags	@""
	.align	4


	//----- nvinfo : EIATTR_CUDA_API_VERSION
	.align		4
        /*0000*/ 	.byte	0x04, 0x37
        /*0002*/ 	.short	(.L_13 - .L_12)
.L_12:
        /*0004*/ 	.word	0x00000082


	//----- nvinfo : EIATTR_KPARAM_INFO
	.align		4
.L_13:
        /*0008*/ 	.byte	0x04, 0x17
        /*000a*/ 	.short	(.L_15 - .L_14)
.L_14:
        /*000c*/ 	.word	0x00000000
        /*0010*/ 	.short	0x0005
        /*0012*/ 	.short	0x0020
        /*0014*/ 	.byte	0x00, 0xf5, 0x21, 0x00


	//----- nvinfo : EIATTR_KPARAM_INFO
	.align		4
.L_15:
        /*0018*/ 	.byte	0x04, 0x17
        /*001a*/ 	.short	(.L_17 - .L_16)
.L_16:
        /*001c*/ 	.word	0x00000000
        /*0020*/ 	.short	0x0004
        /*0022*/ 	.short	0x0018
        /*0024*/ 	.byte	0x00, 0xf5, 0x21, 0x00


	//----- nvinfo : EIATTR_KPARAM_INFO
	.align		4
.L_17:
        /*0028*/ 	.byte	0x04, 0x17
        /*002a*/ 	.short	(.L_19 - .L_18)
.L_18:
        /*002c*/ 	.word	0x00000000
        /*0030*/ 	.short	0x0003
        /*0032*/ 	.short	0x0010
        /*0034*/ 	.byte	0x00, 0xf5, 0x21, 0x00


	//----- nvinfo : EIATTR_KPARAM_INFO
	.align		4
.L_19:
        /*0038*/ 	.byte	0x04, 0x17
        /*003a*/ 	.short	(.L_21 - .L_20)
.L_20:
        /*003c*/ 	.word	0x00000000
        /*0040*/ 	.short	0x0002
        /*0042*/ 	.short	0x0008
        /*0044*/ 	.byte	0x00, 0xf0, 0x11, 0x00


	//----- nvinfo : EIATTR_KPARAM_INFO
	.align		4
.L_21:
        /*0048*/ 	.byte	0x04, 0x17
        /*004a*/ 	.short	(.L_23 - .L_22)
.L_22:
        /*004c*/ 	.word	0x00000000
        /*0050*/ 	.short	0x0001
        /*0052*/ 	.short	0x0004
        /*0054*/ 	.byte	0x00, 0xf0, 0x11, 0x00


	//----- nvinfo : EIATTR_KPARAM_INFO
	.align		4
.L_23:
        /*0058*/ 	.byte	0x04, 0x17
        /*005a*/ 	.short	(.L_25 - .L_24)
.L_24:
        /*005c*/ 	.word	0x00000000
        /*0060*/ 	.short	0x0000
        /*0062*/ 	.short	0x0000
        /*0064*/ 	.byte	0x00, 0xf0, 0x11, 0x00


	//----- nvinfo : EIATTR_SPARSE_MMA_MASK
	.align		4
.L_25:
        /*0068*/ 	.byte	0x03, 0x50
        /*006a*/ 	.short	0x0000


	//----- nvinfo : EIATTR_MAXREG_COUNT
	.align		4
        /*006c*/ 	.byte	0x03, 0x1b
        /*006e*/ 	.short	0x00ff


	//----- nvinfo : EIATTR_NUM_BARRIERS
	.align		4
        /*0070*/ 	.byte	0x02, 0x4c
        /*0072*/ 	.byte	0x01
	.zero		1


	//----- nvinfo : EIATTR_MERCURY_ISA_VERSION
	.align		4
        /*0074*/ 	.byte	0x03, 0x5f
        /*0076*/ 	.short	0x0101


	//----- nvinfo : EIATTR_VRC_CTA_INIT_COUNT
	.align		4
        /*0078*/ 	.byte	0x02, 0x4a
	.zero		1
	.zero		1


	//----- nvinfo : EIATTR_EXIT_INSTR_OFFSETS
	.align		4
        /*007c*/ 	.byte	0x04, 0x1c
        /*007e*/ 	.short	(.L_27 - .L_26)


	//   ....[0]....
.L_26:
        /*0080*/ 	.word	0x00000040


	//   ....[1]....
        /*0084*/ 	.word	0x000010a0


	//----- nvinfo : EIATTR_CRS_STACK_SIZE
	.align		4
.L_27:
        /*0088*/ 	.byte	0x04, 0x1e
        /*008a*/ 	.short	(.L_29 - .L_28)
.L_28:
        /*008c*/ 	.word	0x00000000


	//----- nvinfo : EIATTR_CBANK_PARAM_SIZE
	.align		4
.L_29:
        /*0090*/ 	.byte	0x03, 0x19
        /*0092*/ 	.short	0x0028


	//----- nvinfo : EIATTR_PARAM_CBANK
	.align		4
        /*0094*/ 	.byte	0x04, 0x0a
        /*0096*/ 	.short	(.L_31 - .L_30)
	.align		4
.L_30:
        /*0098*/ 	.word	index@(.nv.constant0._Z3knniiiPiS_S_)
        /*009c*/ 	.short	0x0380
        /*009e*/ 	.short	0x0028


	//----- nvinfo : EIATTR_SW_WAR
	.align		4
.L_31:
        /*00a0*/ 	.byte	0x04, 0x36
        /*00a2*/ 	.short	(.L_33 - .L_32)
.L_32:
        /*00a4*/ 	.word	0x00000008
.L_33:


//--------------------- .nv.info._Z11computeDistiiPiS_ --------------------------
	.section	.nv.info._Z11computeDistiiPiS_,"",@"SHT_CUDA_INFO"
	.sectionflags	@""
	.align	4


	//----- nvinfo : EIATTR_CUDA_API_VERSION
	.align		4
        /*0000*/ 	.byte	0x04, 0x37
        /*0002*/ 	.short	(.L_35 - .L_34)
.L_34:
        /*0004*/ 	.word	0x00000082


	//----- nvinfo : EIATTR_KPARAM_INFO
	.align		4
.L_35:
        /*0008*/ 	.byte	0x04, 0x17
        /*000a*/ 	.short	(.L_37 - .L_36)
.L_36:
        /*000c*/ 	.word	0x00000000
        /*0010*/ 	.short	0x0003
        /*0012*/ 	.short	0x0010
        /*0014*/ 	.byte	0x00, 0xf5, 0x21, 0x00


	//----- nvinfo : EIATTR_KPARAM_INFO
	.align		4
.L_37:
        /*0018*/ 	.byte	0x04, 0x17
        /*001a*/ 	.short	(.L_39 - .L_38)
.L_38:
        /*001c*/ 	.word	0x00000000
        /*0020*/ 	.short	0x0002
        /*0022*/ 	.short	0x0008
        /*0024*/ 	.byte	0x00, 0xf5, 0x21, 0x00


	//----- nvinfo : EIATTR_KPARAM_INFO
	.align		4
.L_39:
        /*0028*/ 	.byte	0x04, 0x17
        /*002a*/ 	.short	(.L_41 - .L_40)
.L_40:
        /*002c*/ 	.word	0x00000000
        /*0030*/ 	.short	0x0001
        /*0032*/ 	.short	0x0004
        /*0034*/ 	.byte	0x00, 0xf0, 0x11, 0x00


	//----- nvinfo : EIATTR_KPARAM_INFO
	.align		4
.L_41:
        /*0038*/ 	.byte	0x04, 0x17
        /*003a*/ 	.short	(.L_43 - .L_42)
.L_42:
        /*003c*/ 	.word	0x00000000
        /*0040*/ 	.short	0x0000
        /*0042*/ 	.short	0x0000
        /*0044*/ 	.byte	0x00, 0xf0, 0x11, 0x00


	//----- nvinfo : EIATTR_SPARSE_MMA_MASK
	.align		4
.L_43:
        /*0048*/ 	.byte	0x03, 0x50
        /*004a*/ 	.short	0x0000


	//----- nvinfo : EIATTR_MAXREG_COUNT
	.align		4
        /*004c*/ 	.byte	0x03, 0x1b
        /*004e*/ 	.short	0x00ff


	//----- nvinfo : EIATTR_NUM_BARRIERS
	.align		4
        /*0050*/ 	.byte	0x02, 0x4c
        /*0052*/ 	.byte	0x01
	.zero		1


	//----- nvinfo : EIATTR_MERCURY_ISA_VERSION
	.align		4
        /*0054*/ 	.byte	0x03, 0x5f
        /*0056*/ 	.short	0x0101


	//----- nvinfo : EIATTR_VRC_CTA_INIT_COUNT
	.align		4
        /*0058*/ 	.byte	0x02, 0x4a
	.zero		1
	.zero		1


	//----- nvinfo : EIATTR_EXIT_INSTR_OFFSETS
	.align		4
        /*005c*/ 	.byte	0x04, 0x1c
        /*005e*/ 	.short	(.L_45 - .L_44)


	//   ....[0]....
.L_44:
        /*0060*/ 	.word	0x000003c0


	//----- nvinfo : EIATTR_CBANK_PARAM_SIZE
	.align		4
.L_45:
        /*0064*/ 	.byte	0x03, 0x19
        /*0066*/ 	.short	0x0018


	//----- nvinfo : EIATTR_PARAM_CBANK
	.align		4
        /*0068*/ 	.byte	0x04, 0x0a
        /*006a*/ 	.short	(.L_47 - .L_46)
	.align		4
.L_46:
        /*006c*/ 	.word	index@(.nv.constant0._Z11computeDistiiPiS_)
        /*0070*/ 	.short	0x0380
        /*0072*/ 	.short	0x0018


	//----- nvinfo : EIATTR_SW_WAR
	.align		4
.L_47:
        /*0074*/ 	.byte	0x04, 0x36
        /*0076*/ 	.short	(.L_49 - .L_48)
.L_48:
        /*0078*/ 	.word	0x00000008
.L_49:


//--------------------- .nv.callgraph             --------------------------
	.section	.nv.callgraph,"",@"SHT_CUDA_CALLGRAPH"
	.align	4
	.sectionentsize	8
	.align		4
        /*0000*/ 	.word	0x00000000
	.align		4
        /*0004*/ 	.word	0xffffffff
	.align		4
        /*0008*/ 	.word	0x00000000
	.align		4
        /*000c*/ 	.word	0xfffffffe
	.align		4
        /*0010*/ 	.word	0x00000000
	.align		4
        /*0014*/ 	.word	0xfffffffd
	.align		4
        /*0018*/ 	.word	0x00000000
	.align		4
        /*001c*/ 	.word	0xfffffffc


//--------------------- .text._Z3knniiiPiS_S_     --------------------------
	.section	.text._Z3knniiiPiS_S_,"ax",@progbits
	.align	128
        .global         _Z3knniiiPiS_S_
        .type           _Z3knniiiPiS_S_,@function
        .size           _Z3knniiiPiS_S_,(.L_x_19 - _Z3knniiiPiS_S_)
        .other          _Z3knniiiPiS_S_,@"STO_CUDA_ENTRY STV_DEFAULT"
_Z3knniiiPiS_S_:
.text._Z3knniiiPiS_S_:
[----:B------:R-:W-:Y:S08]  /*0000*/  LDC R1, c[0x0][0x37c] ;  /* 0x0000df00ff017b82 */ /* 0x000ff00000000800 */
[----:B------:R-:W0:Y:S08]  /*0010*/  LDC R6, c[0x0][0x388] ;  /* 0x0000e200ff067b82 */ /* 0x000e300000000800 */
[----:B------:R-:W-:Y:S01]  /*0020*/  BAR.SYNC.DEFER_BLOCKING 0x0 ;  /* 0x0000000000007b1d */ /* 0x000fe20000010000 */
[----:B0-----:R-:W-:-:S13]  /*0030*/  ISETP.GE.AND P0, PT, R6, 0x1, PT ;  /* 0x000000010600780c */ /* 0x001fda0003f06270 */
[----:B------:R-:W-:Y:S05]  /*0040*/  @!P0 EXIT ;  /* 0x000000000000894d */ /* 0x000fea0003800000 */
[----:B------:R-:W0:Y:S01]  /*0050*/  S2R R0, SR_TID.X ;  /* 0x0000000000007919 */ /* 0x000e220000002100 */
[----:B------:R-:W1:Y:S01]  /*0060*/  S2UR UR9, SR_CTAID.X ;  /* 0x00000000000979c3 */ /* 0x000e620000002500 */
[----:B------:R-:W2:Y:S01]  /*0070*/  LDCU UR8, c[0x0][0x380] ;  /* 0x00007000ff0877ac */ /* 0x000ea20008000800 */
[----:B------:R-:W-:Y:S01]  /*0080*/  PRMT R10, RZ, 0x7610, R10 ;  /* 0x00007610ff0a7816 */ /* 0x000fe2000000000a */
[----:B------:R-:W-:Y:S01]  /*0090*/  UMOV UR4, 0x400 ;  /* 0x0000040000047882 */ /* 0x000fe20000000000 */
[----:B------:R-:W3:Y:S04]  /*00a0*/  LDCU UR10, c[0x0][0x360] ;  /* 0x00006c00ff0a77ac */ /* 0x000ee80008000800 */
[----:B------:R-:W4:Y:S01]  /*00b0*/  LDC.64 R8, c[0x0][0x3a0] ;  /* 0x0000e800ff087b82 */ /* 0x000f220000000a00 */
[----:B------:R-:W-:Y:S01]  /*00c0*/  UIADD3 UR5, UPT, UPT, UR4, 0xfa0, URZ ;  /* 0x00000fa004057890 */ /* 0x000fe2000fffe0ff */
[----:B------:R-:W0:Y:S06]  /*00d0*/  LDCU.64 UR12, c[0x0][0x358] ;  /* 0x00006b00ff0c77ac */ /* 0x000e2c0008000a00 */
[----:B------:R-:W5:Y:S08]  /*00e0*/  S2UR UR7, SR_CgaCtaId ;  /* 0x00000000000779c3 */ /* 0x000f700000008800 */
[----:B------:R-:W3:Y:S01]  /*00f0*/  LDC.64 R2, c[0x0][0x398] ;  /* 0x0000e600ff027b82 */ /* 0x000ee20000000a00 */
[----:B-1----:R-:W-:Y:S01]  /*0100*/  IMAD R6, R6, UR9, RZ ;  /* 0x0000000906067c24 */ /* 0x002fe2000f8e02ff */
[----:B0-----:R-:W-:-:S03]  /*0110*/  VIMNMX.U32 R4, PT, PT, R0, UR9, !PT ;  /* 0x0000000900047c48 */ /* 0x001fc6000ffe0000 */
[----:B----4-:R-:W-:Y:S01]  /*0120*/  IMAD.WIDE.U32 R8, R6, 0x4, R8 ;  /* 0x0000000406087825 */ /* 0x010fe200078e0008 */
[----:B------:R-:W-:Y:S02]  /*0130*/  VIMNMX.U32 R5, PT, PT, R0, UR9, PT ;  /* 0x0000000900057c48 */ /* 0x000fe4000bfe0000 */
[----:B------:R-:W-:-:S03]  /*0140*/  IADD3 R7, P0, PT, R8, 0x20, RZ ;  /* 0x0000002008077810 */ /* 0x000fc60007f1e0ff */
[----:B--2---:R-:W-:Y:S01]  /*0150*/  IMAD R5, R5, UR8, R4 ;  /* 0x0000000805057c24 */ /* 0x004fe2000f8e0204 */
[----:B-----5:R-:W-:Y:S02]  /*0160*/  ULEA UR6, UR7, UR5, 0x18 ;  /* 0x0000000507067291 */ /* 0x020fe4000f8ec0ff */
[----:B------:R-:W-:Y:S01]  /*0170*/  ULEA UR4, UR7, UR4, 0x18 ;  /* 0x0000000407047291 */ /* 0x000fe2000f8ec0ff */
[--C-:B------:R-:W-:Y:S01]  /*0180*/  IMAD.X R8, RZ, RZ, R9.reuse, P0 ;  /* 0x000000ffff087224 */ /* 0x100fe200000e0609 */
[----:B------:R-:W-:Y:S01]  /*0190*/  PRMT R9, RZ, 0x7610, R9 ;  /* 0x00007610ff097816 */ /* 0x000fe20000000009 */
[----:B------:R-:W-:Y:S02]  /*01a0*/  ULEA UR8, UR9, UR6, 0x2 ;  /* 0x0000000609087291 */ /* 0x000fe4000f8e10ff */
[C---:B------:R-:W-:Y:S01]  /*01b0*/  LEA R12, R0.reuse, UR6, 0x2 ;  /* 0x00000006000c7c11 */ /* 0x040fe2000f8e10ff */
[----:B---3--:R-:W-:Y:S01]  /*01c0*/  IMAD.WIDE R2, R5, 0x4, R2 ;  /* 0x0000000405027825 */ /* 0x008fe200078e0202 */
[----:B------:R-:W-:Y:S01]  /*01d0*/  LEA R11, R0, UR4, 0x2 ;  /* 0x00000004000b7c11 */ /* 0x000fe2000f8e10ff */
[----:B------:R-:W-:-:S07]  /*01e0*/  UMOV UR4, URZ ;  /* 0x000000ff00047c82 */ /* 0x000fce0008000000 */
.L_x_13:
[----:B0-----:R-:W2:Y:S01]  /*01f0*/  LDG.E R5, desc[UR12][R2.64] ;  /* 0x0000000c02057981 */ /* 0x001ea2000c1e1900 */
[----:B------:R-:W-:Y:S01]  /*0200*/  ISETP.NE.AND P0, PT, R0, UR9, PT ;  /* 0x0000000900007c0c */ /* 0x000fe2000bf05270 */
[----:B------:R-:W-:Y:S02]  /*0210*/  BSSY.RECONVERGENT B0, `(.L_x_0) ;  /* 0x00000a1000007945 */ /* 0x000fe40003800200 */
[----:B--2---:R0:W-:Y:S01]  /*0220*/  STS [R12], R5 ;  /* 0x000000050c007388 */ /* 0x0041e20000000800 */
[----:B------:R-:W-:Y:S06]  /*0230*/  BAR.SYNC.DEFER_BLOCKING 0x0 ;  /* 0x0000000000007b1d */ /* 0x000fec0000010000 */
[----:B------:R0:W-:Y:S02]  /*0240*/  STS [R11], R0 ;  /* 0x000000000b007388 */ /* 0x0001e40000000800 */
[----:B------:R-:W-:Y:S06]  /*0250*/  BAR.SYNC.DEFER_BLOCKING 0x0 ;  /* 0x0000000000007b1d */ /* 0x000fec0000010000 */
[----:B------:R-:W-:Y:S05]  /*0260*/  @P0 BRA `(.L_x_1) ;  /* 0x00000008006c0947 */ /* 0x000fea0003800000 */
[----:B------:R-:W-:Y:S01]  /*0270*/  IMAD.MOV.U32 R13, RZ, RZ, 0xf4240 ;  /* 0x000f4240ff0d7424 */ /* 0x000fe200078e00ff */
[----:B------:R-:W-:-:S04]  /*0280*/  UISETP.NE.AND UP0, UPT, UR4, URZ, UPT ;  /* 0x000000ff0400728c */ /* 0x000fc8000bf05270 */
[----:B------:R1:W-:Y:S05]  /*0290*/  STS [UR8], R13 ;  /* 0x0000000dff007988 */ /* 0x0003ea0008000808 */
[----:B------:R-:W-:Y:S05]  /*02a0*/  BRA.U !UP0, `(.L_x_1) ;  /* 0x00000009085c7547 */ /* 0x000fea000b800000 */
[----:B------:R-:W-:Y:S02]  /*02b0*/  UISETP.GE.U32.AND UP1, UPT, UR4, 0x10, UPT ;  /* 0x000000100400788c */ /* 0x000fe4000bf26070 */
[----:B------:R-:W-:Y:S01]  /*02c0*/  ULOP3.LUT UP0, URZ, UR4, 0xf, URZ, 0xc0, !UPT ;  /* 0x0000000f04ff7892 */ /* 0x000fe2000f80c0ff */
[----:B------:R-:W-:-:S06]  /*02d0*/  UMOV UR5, URZ ;  /* 0x000000ff00057c82 */ /* 0x000fcc0008000000 */
[----:B------:R-:W-:Y:S05]  /*02e0*/  BRA.U !UP1, `(.L_x_2) ;  /* 0x0000000109e87547 */ /* 0x000fea000b800000 */
[----:B------:R-:W-:Y:S01]  /*02f0*/  ULOP3.LUT UR7, UR4, 0xfffffff0, URZ, 0xc0, !UPT ;  /* 0xfffffff004077892 */ /* 0x000fe2000f8ec0ff */
[----:B------:R-:W-:Y:S01]  /*0300*/  IMAD.MOV.U32 R4, RZ, RZ, R7 ;  /* 0x000000ffff047224 */ /* 0x000fe200078e0007 */
[----:B------:R-:W-:Y:S01]  /*0310*/  ULOP3.LUT UR5, UR4, 0x7ffffff0, URZ, 0xc0, !UPT ;  /* 0x7ffffff004057892 */ /* 0x000fe2000f8ec0ff */
[----:B0-----:R-:W-:Y:S01]  /*0320*/  IMAD.MOV.U32 R5, RZ, RZ, R8 ;  /* 0x000000ffff057224 */ /* 0x001fe200078e0008 */
[----:B------:R-:W-:-:S12]  /*0330*/  UIADD3 UR7, UPT, UPT, -UR7, URZ, URZ ;  /* 0x000000ff07077290 */ /* 0x000fd8000fffe1ff */
.L_x_3:
[----:B-1----:R-:W2:Y:S04]  /*0340*/  LDG.E R22, desc[UR12][R4.64+-0x20] ;  /* 0xffffe00c04167981 */ /* 0x002ea8000c1e1900 */
[----:B------:R-:W3:Y:S04]  /*0350*/  LDG.E R24, desc[UR12][R4.64+-0x18] ;  /* 0xffffe80c04187981 */ /* 0x000ee8000c1e1900 */
[----:B------:R-:W4:Y:S04]  /*0360*/  LDG.E R23, desc[UR12][R4.64+-0x1c] ;  /* 0xffffe40c04177981 */ /* 0x000f28000c1e1900 */
[----:B------:R-:W5:Y:S04]  /*0370*/  LDG.E R15, desc[UR12][R4.64+-0x14] ;  /* 0xffffec0c040f7981 */ /* 0x000f68000c1e1900 */
        /* <DEDUP_REMOVED lines=8> */
[----:B------:R-:W5:Y:S01]  /*0400*/  LDG.E R25, desc[UR12][R4.64+0x14] ;  /* 0x0000140c04197981 */ /* 0x000f62000c1e1900 */
[----:B--2---:R-:W-:-:S03]  /*0410*/  LEA R28, R22, UR6, 0x2 ;  /* 0x00000006161c7c11 */ /* 0x004fc6000f8e10ff */
[----:B------:R-:W2:Y:S01]  /*0420*/  LDG.E R22, desc[UR12][R4.64+0x10] ;  /* 0x0000100c04167981 */ /* 0x000ea2000c1e1900 */
[----:B---3--:R-:W-:-:S03]  /*0430*/  LEA R29, R24, UR6, 0x2 ;  /* 0x00000006181d7c11 */ /* 0x008fc6000f8e10ff */
[----:B------:R-:W3:Y:S01]  /*0440*/  LDG.E R24, desc[UR12][R4.64+0x18] ;  /* 0x0000180c04187981 */ /* 0x000ee2000c1e1900 */
[----:B----4-:R-:W-:-:S03]  /*0450*/  LEA R27, R23, UR6, 0x2 ;  /* 0x00000006171b7c11 */ /* 0x010fc6000f8e10ff */
[----:B------:R0:W4:Y:S01]  /*0460*/  LDG.E R23, desc[UR12][R4.64+0x1c] ;  /* 0x00001c0c04177981 */ /* 0x000122000c1e1900 */
[----:B-----5:R-:W-:-:S03]  /*0470*/  LEA R15, R15, UR6, 0x2 ;  /* 0x000000060f0f7c11 */ /* 0x020fc6000f8e10ff */
[----:B------:R5:W-:Y:S01]  /*0480*/  STS [R28], R13 ;  /* 0x0000000d1c007388 */ /* 0x000be20000000800 */
[----:B------:R-:W-:-:S03]  /*0490*/  LEA R17, R17, UR6, 0x2 ;  /* 0x0000000611117c11 */ /* 0x000fc6000f8e10ff */
[----:B------:R-:W-:Y:S01]  /*04a0*/  STS [R27], R13 ;  /* 0x0000000d1b007388 */ /* 0x000fe20000000800 */
[----:B------:R-:W-:-:S03]  /*04b0*/  LEA R16, R16, UR6, 0x2 ;  /* 0x0000000610107c11 */ /* 0x000fc6000f8e10ff */
[----:B------:R-:W-:Y:S01]  /*04c0*/  STS [R29], R13 ;  /* 0x0000000d1d007388 */ /* 0x000fe20000000800 */
[----:B------:R-:W-:-:S03]  /*04d0*/  LEA R14, R14, UR6, 0x2 ;  /* 0x000000060e0e7c11 */ /* 0x000fc6000f8e10ff */
[----:B------:R-:W-:Y:S01]  /*04e0*/  STS [R15], R13 ;  /* 0x0000000d0f007388 */ /* 0x000fe20000000800 */
[----:B-----5:R-:W-:-:S03]  /*04f0*/  LEA R28, R19, UR6, 0x2 ;  /* 0x00000006131c7c11 */ /* 0x020fc6000f8e10ff */
[----:B------:R-:W-:Y:S01]  /*0500*/  STS [R17], R13 ;  /* 0x0000000d11007388 */ /* 0x000fe20000000800 */
[----:B------:R-:W-:-:S03]  /*0510*/  LEA R18, R18, UR6, 0x2 ;  /* 0x0000000612127c11 */ /* 0x000fc6000f8e10ff */
[----:B------:R5:W-:Y:S01]  /*0520*/  STS [R16], R13 ;  /* 0x0000000d10007388 */ /* 0x000be20000000800 */
[----:B------:R-:W-:-:S03]  /*0530*/  LEA R21, R21, UR6, 0x2 ;  /* 0x0000000615157c11 */ /* 0x000fc6000f8e10ff */
[----:B------:R0:W-:Y:S01]  /*0540*/  STS [R14], R13 ;  /* 0x0000000d0e007388 */ /* 0x0001e20000000800 */
[----:B------:R-:W-:-:S03]  /*0550*/  LEA R20, R20, UR6, 0x2 ;  /* 0x0000000614147c11 */ /* 0x000fc6000f8e10ff */
[----:B------:R0:W-:Y:S01]  /*0560*/  STS [R28], R13 ;  /* 0x0000000d1c007388 */ /* 0x0001e20000000800 */
[----:B------:R-:W-:-:S03]  /*0570*/  LEA R26, R26, UR6, 0x2 ;  /* 0x000000061a1a7c11 */ /* 0x000fc6000f8e10ff */
[----:B------:R0:W-:Y:S01]  /*0580*/  STS [R18], R13 ;  /* 0x0000000d12007388 */ /* 0x0001e20000000800 */
[----:B-----5:R-:W-:-:S03]  /*0590*/  LEA R16, R25, UR6, 0x2 ;  /* 0x0000000619107c11 */ /* 0x020fc6000f8e10ff */
[----:B------:R0:W-:Y:S04]  /*05a0*/  STS [R21], R13 ;  /* 0x0000000d15007388 */ /* 0x0001e80000000800 */
[----:B------:R0:W-:Y:S04]  /*05b0*/  STS [R20], R13 ;  /* 0x0000000d14007388 */ /* 0x0001e80000000800 */
[----:B------:R1:W-:Y:S01]  /*05c0*/  STS [R26], R13 ;  /* 0x0000000d1a007388 */ /* 0x0003e20000000800 */
[----:B------:R-:W-:-:S04]  /*05d0*/  UIADD3 UR7, UPT, UPT, UR7, 0x10, URZ ;  /* 0x0000001007077890 */ /* 0x000fc8000fffe0ff */
[----:B------:R-:W-:Y:S01]  /*05e0*/  UISETP.NE.AND UP1, UPT, UR7, URZ, UPT ;  /* 0x000000ff0700728c */ /* 0x000fe2000bf25270 */
[----:B0-----:R-:W-:-:S05]  /*05f0*/  IADD3 R4, P0, PT, R4, 0x40, RZ ;  /* 0x0000004004047810 */ /* 0x001fca0007f1e0ff */
[----:B------:R-:W-:Y:S01]  /*0600*/  IMAD.X R5, RZ, RZ, R5, P0 ;  /* 0x000000ffff057224 */ /* 0x000fe200000e0605 */
[----:B--2---:R-:W-:Y:S02]  /*0610*/  LEA R22, R22, UR6, 0x2 ;  /* 0x0000000616167c11 */ /* 0x004fe4000f8e10ff */
[----:B---3--:R-:W-:-:S03]  /*0620*/  LEA R24, R24, UR6, 0x2 ;  /* 0x0000000618187c11 */ /* 0x008fc6000f8e10ff */
[----:B------:R1:W-:Y:S01]  /*0630*/  STS [R22], R13 ;  /* 0x0000000d16007388 */ /* 0x0003e20000000800 */
[----:B----4-:R-:W-:-:S03]  /*0640*/  LEA R23, R23, UR6, 0x2 ;  /* 0x0000000617177c11 */ /* 0x010fc6000f8e10ff */
[----:B------:R1:W-:Y:S04]  /*0650*/  STS [R16], R13 ;  /* 0x0000000d10007388 */ /* 0x0003e80000000800 */
[----:B------:R1:W-:Y:S04]  /*0660*/  STS [R24], R13 ;  /* 0x0000000d18007388 */ /* 0x0003e80000000800 */
[----:B------:R1:W-:Y:S01]  /*0670*/  STS [R23], R13 ;  /* 0x0000000d17007388 */ /* 0x0003e20000000800 */
[----:B------:R-:W-:Y:S05]  /*0680*/  BRA.U UP1, `(.L_x_3) ;  /* 0xfffffffd012c7547 */ /* 0x000fea000b83ffff */
.L_x_2:
[----:B------:R-:W-:Y:S05]  /*0690*/  BRA.U !UP0, `(.L_x_1) ;  /* 0x0000000508607547 */ /* 0x000fea000b800000 */
[----:B0-----:R-:W-:-:S04]  /*06a0*/  LOP3.LUT R5, R10, 0xf, RZ, 0xc0, !PT ;  /* 0x0000000f0a057812 */ /* 0x001fc800078ec0ff */
[C---:B------:R-:W-:Y:S01]  /*06b0*/  LOP3.LUT P0, RZ, R5.reuse, 0x7, RZ, 0xc0, !PT ;  /* 0x0000000705ff7812 */ /* 0x040fe2000780c0ff */
[----:B------:R-:W-:-:S05]  /*06c0*/  VIADD R4, R5, 0xffffffff ;  /* 0xffffffff05047836 */ /* 0x000fca0000000000 */
[----:B------:R-:W-:-:S13]  /*06d0*/  ISETP.GE.U32.AND P1, PT, R4, 0x7, PT ;  /* 0x000000070400780c */ /* 0x000fda0003f26070 */
[----:B------:R-:W-:Y:S05]  /*06e0*/  @!P1 BRA `(.L_x_4) ;  /* 0x0000000000849947 */ /* 0x000fea0003800000 */
[----:B------:R-:W0:Y:S01]  /*06f0*/  LDC.64 R4, c[0x0][0x3a0] ;  /* 0x0000e800ff047b82 */ /* 0x000e220000000a00 */
[C---:B-1----:R-:W-:Y:S01]  /*0700*/  IADD3 R16, P1, PT, R6.reuse, UR5, RZ ;  /* 0x0000000506107c10 */ /* 0x042fe2000ff3e0ff */
[----:B------:R-:W-:-:S04]  /*0710*/  VIADD R17, R6, UR5 ;  /* 0x0000000506117c36 */ /* 0x000fc80008000000 */
[----:B------:R-:W-:Y:S02]  /*0720*/  IMAD.X R18, RZ, RZ, RZ, P1 ;  /* 0x000000ffff127224 */ /* 0x000fe400008e06ff */
[----:B------:R-:W1:Y:S01]  /*0730*/  LDC.64 R14, c[0x0][0x3a0] ;  /* 0x0000e800ff0e7b82 */ /* 0x000e620000000a00 */
[----:B0-----:R-:W-:-:S04]  /*0740*/  LEA R4, P1, R16, R4, 0x2 ;  /* 0x0000000410047211 */ /* 0x001fc800078210ff */
[----:B------:R-:W-:Y:S01]  /*0750*/  LEA.HI.X R5, R16, R5, R18, 0x2, P1 ;  /* 0x0000000510057211 */ /* 0x000fe200008f1412 */
[----:B-1----:R-:W-:-:S04]  /*0760*/  IMAD.WIDE.U32 R14, R17, 0x4, R14 ;  /* 0x00000004110e7825 */ /* 0x002fc800078e000e */
[----:B------:R-:W2:Y:S04]  /*0770*/  LDG.E R19, desc[UR12][R4.64+0x8] ;  /* 0x0000080c04137981 */ /* 0x000ea8000c1e1900 */
[----:B------:R-:W3:Y:S04]  /*0780*/  LDG.E R17, desc[UR12][R4.64+0x4] ;  /* 0x0000040c04117981 */ /* 0x000ee8000c1e1900 */
[----:B------:R-:W4:Y:S04]  /*0790*/  LDG.E R14, desc[UR12][R14.64] ;  /* 0x0000000c0e0e7981 */ /* 0x000f28000c1e1900 */
[----:B------:R-:W5:Y:S04]  /*07a0*/  LDG.E R21, desc[UR12][R4.64+0xc] ;  /* 0x00000c0c04157981 */ /* 0x000f68000c1e1900 */
[----:B------:R-:W5:Y:S04]  /*07b0*/  LDG.E R22, desc[UR12][R4.64+0x10] ;  /* 0x0000100c04167981 */ /* 0x000f68000c1e1900 */
[----:B------:R-:W5:Y:S04]  /*07c0*/  LDG.E R23, desc[UR12][R4.64+0x14] ;  /* 0x0000140c04177981 */ /* 0x000f68000c1e1900 */
[----:B------:R-:W5:Y:S04]  /*07d0*/  LDG.E R25, desc[UR12][R4.64+0x18] ;  /* 0x0000180c04197981 */ /* 0x000f68000c1e1900 */
[----:B------:R-:W5:Y:S01]  /*07e0*/  LDG.E R27, desc[UR12][R4.64+0x1c] ;  /* 0x00001c0c041b7981 */ /* 0x000f62000c1e1900 */
[----:B------:R-:W-:Y:S01]  /*07f0*/  UIADD3 UR5, UPT, UPT, UR5, 0x8, URZ ;  /* 0x0000000805057890 */ /* 0x000fe2000fffe0ff */
[----:B--2---:R-:W-:-:S02]  /*0800*/  LEA R20, R19, UR6, 0x2 ;  /* 0x0000000613147c11 */ /* 0x004fc4000f8e10ff */
[----:B---3--:R-:W-:Y:S02]  /*0810*/  LEA R18, R17, UR6, 0x2 ;  /* 0x0000000611127c11 */ /* 0x008fe4000f8e10ff */
[----:B----4-:R-:W-:Y:S02]  /*0820*/  LEA R16, R14, UR6, 0x2 ;  /* 0x000000060e107c11 */ /* 0x010fe4000f8e10ff */
[----:B-----5:R-:W-:-:S03]  /*0830*/  LEA R14, R21, UR6, 0x2 ;  /* 0x00000006150e7c11 */ /* 0x020fc6000f8e10ff */
[----:B------:R0:W-:Y:S01]  /*0840*/  STS [R16], R13 ;  /* 0x0000000d10007388 */ /* 0x0001e20000000800 */
[----:B------:R-:W-:-:S03]  /*0850*/  LEA R22, R22, UR6, 0x2 ;  /* 0x0000000616167c11 */ /* 0x000fc6000f8e10ff */
[----:B------:R0:W-:Y:S01]  /*0860*/  STS [R18], R13 ;  /* 0x0000000d12007388 */ /* 0x0001e20000000800 */
[----:B------:R-:W-:-:S03]  /*0870*/  LEA R24, R23, UR6, 0x2 ;  /* 0x0000000617187c11 */ /* 0x000fc6000f8e10ff */
[----:B------:R0:W-:Y:S01]  /*0880*/  STS [R20], R13 ;  /* 0x0000000d14007388 */ /* 0x0001e20000000800 */
[----:B------:R-:W-:-:S03]  /*0890*/  LEA R26, R25, UR6, 0x2 ;  /* 0x00000006191a7c11 */ /* 0x000fc6000f8e10ff */
[----:B------:R0:W-:Y:S01]  /*08a0*/  STS [R14], R13 ;  /* 0x0000000d0e007388 */ /* 0x0001e20000000800 */
[----:B------:R-:W-:-:S03]  /*08b0*/  LEA R4, R27, UR6, 0x2 ;  /* 0x000000061b047c11 */ /* 0x000fc6000f8e10ff */
[----:B------:R0:W-:Y:S04]  /*08c0*/  STS [R22], R13 ;  /* 0x0000000d16007388 */ /* 0x0001e80000000800 */
[----:B------:R0:W-:Y:S04]  /*08d0*/  STS [R24], R13 ;  /* 0x0000000d18007388 */ /* 0x0001e80000000800 */
[----:B------:R0:W-:Y:S04]  /*08e0*/  STS [R26], R13 ;  /* 0x0000000d1a007388 */ /* 0x0001e80000000800 */
[----:B------:R0:W-:Y:S02]  /*08f0*/  STS [R4], R13 ;  /* 0x0000000d04007388 */ /* 0x0001e40000000800 */
.L_x_4:
[----:B------:R-:W-:Y:S05]  /*0900*/  @!P0 BRA `(.L_x_1) ;  /* 0x0000000000c48947 */ /* 0x000fea0003800000 */
[----:B0-----:R-:W-:-:S04]  /*0910*/  LOP3.LUT R14, R9, 0xffff, RZ, 0xc0, !PT ;  /* 0x0000ffff090e7812 */ /* 0x001fc800078ec0ff */
[C---:B------:R-:W-:Y:S02]  /*0920*/  LOP3.LUT R4, R14.reuse, 0x7, RZ, 0xc0, !PT ;  /* 0x000000070e047812 */ /* 0x040fe400078ec0ff */
[----:B------:R-:W-:-:S03]  /*0930*/  LOP3.LUT R14, R14, 0x3, RZ, 0xc0, !PT ;  /* 0x000000030e0e7812 */ /* 0x000fc600078ec0ff */
[----:B------:R-:W-:Y:S01]  /*0940*/  VIADD R4, R4, 0xffffffff ;  /* 0xffffffff04047836 */ /* 0x000fe20000000000 */
[----:B------:R-:W-:-:S04]  /*0950*/  ISETP.NE.AND P0, PT, R14, RZ, PT ;  /* 0x000000ff0e00720c */ /* 0x000fc80003f05270 */
[----:B------:R-:W-:-:S13]  /*0960*/  ISETP.GE.U32.AND P1, PT, R4, 0x3, PT ;  /* 0x000000030400780c */ /* 0x000fda0003f26070 */
[----:B------:R-:W-:Y:S05]  /*0970*/  @!P1 BRA `(.L_x_5) ;  /* 0x0000000000549947 */ /* 0x000fea0003800000 */
[----:B------:R-:W0:Y:S01]  /*0980*/  LDC.64 R4, c[0x0][0x3a0] ;  /* 0x0000e800ff047b82 */ /* 0x000e220000000a00 */
[C---:B------:R-:W-:Y:S01]  /*0990*/  IADD3 R18, P1, PT, R6.reuse, UR5, RZ ;  /* 0x0000000506127c10 */ /* 0x040fe2000ff3e0ff */
[----:B------:R-:W-:-:S04]  /*09a0*/  VIADD R15, R6, UR5 ;  /* 0x00000005060f7c36 */ /* 0x000fc80008000000 */
[----:B------:R-:W-:Y:S02]  /*09b0*/  IMAD.X R19, RZ, RZ, RZ, P1 ;  /* 0x000000ffff137224 */ /* 0x000fe400008e06ff */
[----:B-1----:R-:W1:Y:S01]  /*09c0*/  LDC.64 R16, c[0x0][0x3a0] ;  /* 0x0000e800ff107b82 */ /* 0x002e620000000a00 */
[----:B0-----:R-:W-:-:S04]  /*09d0*/  LEA R4, P1, R18, R4, 0x2 ;  /* 0x0000000412047211 */ /* 0x001fc800078210ff */
[----:B------:R-:W-:Y:S01]  /*09e0*/  LEA.HI.X R5, R18, R5, R19, 0x2, P1 ;  /* 0x0000000512057211 */ /* 0x000fe200008f1413 */
[----:B-1----:R-:W-:-:S04]  /*09f0*/  IMAD.WIDE.U32 R16, R15, 0x4, R16 ;  /* 0x000000040f107825 */ /* 0x002fc800078e0010 */
[----:B------:R-:W2:Y:S04]  /*0a00*/  LDG.E R19, desc[UR12][R4.64+0x8] ;  /* 0x0000080c04137981 */ /* 0x000ea8000c1e1900 */
[----:B------:R-:W3:Y:S04]  /*0a10*/  LDG.E R15, desc[UR12][R4.64+0x4] ;  /* 0x0000040c040f7981 */ /* 0x000ee8000c1e1900 */
[----:B------:R-:W4:Y:S04]  /*0a20*/  LDG.E R16, desc[UR12][R16.64] ;  /* 0x0000000c10107981 */ /* 0x000f28000c1e1900 */
[----:B------:R-:W5:Y:S01]  /*0a30*/  LDG.E R21, desc[UR12][R4.64+0xc] ;  /* 0x00000c0c04157981 */ /* 0x000f62000c1e1900 */
[----:B------:R-:W-:Y:S01]  /*0a40*/  UIADD3 UR5, UPT, UPT, UR5, 0x4, URZ ;  /* 0x0000000405057890 */ /* 0x000fe2000fffe0ff */
[----:B--2---:R-:W-:-:S02]  /*0a50*/  LEA R22, R19, UR6, 0x2 ;  /* 0x0000000613167c11 */ /* 0x004fc4000f8e10ff */
[----:B---3--:R-:W-:Y:S02]  /*0a60*/  LEA R20, R15, UR6, 0x2 ;  /* 0x000000060f147c11 */ /* 0x008fe4000f8e10ff */
[----:B----4-:R-:W-:Y:S02]  /*0a70*/  LEA R18, R16, UR6, 0x2 ;  /* 0x0000000610127c11 */ /* 0x010fe4000f8e10ff */
[----:B-----5:R-:W-:-:S03]  /*0a80*/  LEA R24, R21, UR6, 0x2 ;  /* 0x0000000615187c11 */ /* 0x020fc6000f8e10ff */
[----:B------:R0:W-:Y:S04]  /*0a90*/  STS [R18], R13 ;  /* 0x0000000d12007388 */ /* 0x0001e80000000800 */
[----:B------:R0:W-:Y:S04]  /*0aa0*/  STS [R20], R13 ;  /* 0x0000000d14007388 */ /* 0x0001e80000000800 */
[----:B------:R0:W-:Y:S04]  /*0ab0*/  STS [R22], R13 ;  /* 0x0000000d16007388 */ /* 0x0001e80000000800 */
[----:B------:R0:W-:Y:S02]  /*0ac0*/  STS [R24], R13 ;  /* 0x0000000d18007388 */ /* 0x0001e40000000800 */
.L_x_5:
[----:B------:R-:W-:Y:S05]  /*0ad0*/  @!P0 BRA `(.L_x_1) ;  /* 0x0000000000508947 */ /* 0x000fea0003800000 */
[----:B------:R-:W2:Y:S01]  /*0ae0*/  LDC.64 R4, c[0x0][0x3a0] ;  /* 0x0000e800ff047b82 */ /* 0x000ea20000000a00 */
[----:B------:R-:W-:-:S04]  /*0af0*/  VIADD R15, R6, UR5 ;  /* 0x00000005060f7c36 */ /* 0x000fc80008000000 */
[----:B--2---:R-:W-:-:S06]  /*0b00*/  IMAD.WIDE.U32 R4, R15, 0x4, R4 ;  /* 0x000000040f047825 */ /* 0x004fcc00078e0004 */
[----:B------:R-:W1:Y:S01]  /*0b10*/  LDG.E R4, desc[UR12][R4.64] ;  /* 0x0000000c04047981 */ /* 0x000e62000c1e1900 */
[----:B------:R-:W-:Y:S02]  /*0b20*/  ISETP.NE.AND P0, PT, R14, 0x1, PT ;  /* 0x000000010e00780c */ /* 0x000fe40003f05270 */
[----:B-1----:R-:W-:-:S05]  /*0b30*/  LEA R16, R4, UR6, 0x2 ;  /* 0x0000000604107c11 */ /* 0x002fca000f8e10ff */
[----:B------:R2:W-:Y:S06]  /*0b40*/  STS [R16], R13 ;  /* 0x0000000d10007388 */ /* 0x0005ec0000000800 */
[----:B------:R-:W-:Y:S05]  /*0b50*/  @!P0 BRA `(.L_x_1) ;  /* 0x0000000000308947 */ /* 0x000fea0003800000 */
[----:B------:R-:W1:Y:S01]  /*0b60*/  LDC.64 R4, c[0x0][0x3a0] ;  /* 0x0000e800ff047b82 */ /* 0x000e620000000a00 */
[----:B------:R-:W-:Y:S02]  /*0b70*/  IADD3 R15, P1, PT, R6, UR5, RZ ;  /* 0x00000005060f7c10 */ /* 0x000fe4000ff3e0ff */
[----:B------:R-:W-:-:S03]  /*0b80*/  ISETP.NE.AND P0, PT, R14, 0x2, PT ;  /* 0x000000020e00780c */ /* 0x000fc60003f05270 */
[----:B------:R-:W-:Y:S01]  /*0b90*/  IMAD.X R14, RZ, RZ, RZ, P1 ;  /* 0x000000ffff0e7224 */ /* 0x000fe200008e06ff */
[----:B-1----:R-:W-:-:S04]  /*0ba0*/  LEA R4, P1, R15, R4, 0x2 ;  /* 0x000000040f047211 */ /* 0x002fc800078210ff */
[----:B------:R-:W-:-:S05]  /*0bb0*/  LEA.HI.X R5, R15, R5, R14, 0x2, P1 ;  /* 0x000000050f057211 */ /* 0x000fca00008f140e */
[----:B------:R-:W3:Y:S04]  /*0bc0*/  LDG.E R14, desc[UR12][R4.64+0x4] ;  /* 0x0000040c040e7981 */ /* 0x000ee8000c1e1900 */
[----:B------:R-:W2:Y:S01]  /*0bd0*/  @P0 LDG.E R15, desc[UR12][R4.64+0x8] ;  /* 0x0000080c040f0981 */ /* 0x000ea2000c1e1900 */
[----:B---3--:R-:W-:Y:S02]  /*0be0*/  LEA R14, R14, UR6, 0x2 ;  /* 0x000000060e0e7c11 */ /* 0x008fe4000f8e10ff */
[----:B--2---:R-:W-:-:S03]  /*0bf0*/  @P0 LEA R16, R15, UR6, 0x2 ;  /* 0x000000060f100c11 */ /* 0x004fc6000f8e10ff */
[----:B------:R3:W-:Y:S04]  /*0c00*/  STS [R14], R13 ;  /* 0x0000000d0e007388 */ /* 0x0007e80000000800 */
[----:B------:R3:W-:Y:S02]  /*0c10*/  @P0 STS [R16], R13 ;  /* 0x0000000d10000388 */ /* 0x0007e40000000800 */
.L_x_1:
[----:B------:R-:W-:Y:S05]  /*0c20*/  BSYNC.RECONVERGENT B0 ;  /* 0x0000000000007941 */ /* 0x000fea0003800200 */
.L_x_0:
[----:B------:R-:W-:Y:S01]  /*0c30*/  BAR.SYNC.DEFER_BLOCKING 0x0 ;  /* 0x0000000000007b1d */ /* 0x000fe20000010000 */
[----:B------:R-:W-:-:S09]  /*0c40*/  UISETP.GE.U32.AND UP0, UPT, UR10, 0x2, UPT ;  /* 0x000000020a00788c */ /* 0x000fd2000bf06070 */
[----:B------:R-:W-:Y:S05]  /*0c50*/  BRA.U !UP0, `(.L_x_6) ;  /* 0x0000000108d47547 */ /* 0x000fea000b800000 */
[----:B0-----:R-:W-:Y:S02]  /*0c60*/  IMAD.U32 R4, RZ, RZ, UR10 ;  /* 0x0000000aff047e24 */ /* 0x001fe4000f8e00ff */
[----:B------:R-:W-:-:S07]  /*0c70*/  IMAD.U32 R5, RZ, RZ, UR10 ;  /* 0x0000000aff057e24 */ /* 0x000fce000f8e00ff */
.L_x_12:
[--C-:B-123--:R-:W-:Y:S01]  /*0c80*/  IMAD.MOV.U32 R13, RZ, RZ, R5.reuse ;  /* 0x000000ffff0d7224 */ /* 0x10efe200078e0005 */
[----:B------:R-:W-:Y:S01]  /*0c90*/  SHF.R.U32.HI R5, RZ, 0x1, R5 ;  /* 0x00000001ff057819 */ /* 0x000fe20000011605 */
[----:B------:R-:W-:Y:S03]  /*0ca0*/  BSSY.RECONVERGENT B0, `(.L_x_7) ;  /* 0x0000014000007945 */ /* 0x000fe60003800200 */
[----:B------:R-:W-:-:S13]  /*0cb0*/  ISETP.GE.U32.AND P0, PT, R0, R5, PT ;  /* 0x000000050000720c */ /* 0x000fda0003f06070 */
[----:B0-----:R-:W-:Y:S05]  /*0cc0*/  @P0 BRA `(.L_x_8) ;  /* 0x0000000000440947 */ /* 0x001fea0003800000 */
[----:B------:R-:W-:Y:S01]  /*0cd0*/  IMAD R15, R5, 0x4, R12 ;  /* 0x00000004050f7824 */ /* 0x000fe200078e020c */
[----:B------:R-:W-:Y:S05]  /*0ce0*/  LDS R14, [R12] ;  /* 0x000000000c0e7984 */ /* 0x000fea0000000800 */
[----:B------:R-:W0:Y:S02]  /*0cf0*/  LDS R15, [R15] ;  /* 0x000000000f0f7984 */ /* 0x000e240000000800 */
[----:B0-----:R-:W-:-:S13]  /*0d00*/  ISETP.NE.AND P0, PT, R14, R15, PT ;  /* 0x0000000f0e00720c */ /* 0x001fda0003f05270 */
[----:B------:R-:W-:Y:S05]  /*0d10*/  @P0 BRA `(.L_x_9) ;  /* 0x00000000001c0947 */ /* 0x000fea0003800000 */
[----:B------:R-:W-:Y:S01]  /*0d20*/  IMAD R15, R5, 0x4, R11 ;  /* 0x00000004050f7824 */ /* 0x000fe200078e020b */
[----:B------:R-:W-:Y:S05]  /*0d30*/  LDS R14, [R11] ;  /* 0x000000000b0e7984 */ /* 0x000fea0000000800 */
[----:B------:R-:W0:Y:S02]  /*0d40*/  LDS R15, [R15] ;  /* 0x000000000f0f7984 */ /* 0x000e240000000800 */
[----:B0-----:R-:W-:-:S13]  /*0d50*/  ISETP.GT.AND P0, PT, R14, R15, PT ;  /* 0x0000000f0e00720c */ /* 0x001fda0003f04270 */
[----:B------:R-:W-:Y:S05]  /*0d60*/  @!P0 BRA `(.L_x_8) ;  /* 0x00000000001c8947 */ /* 0x000fea0003800000 */
[----:B------:R1:W-:Y:S01]  /*0d70*/  STS [R11], R15 ;  /* 0x0000000f0b007388 */ /* 0x0003e20000000800 */
[----:B------:R-:W-:Y:S05]  /*0d80*/  BRA `(.L_x_8) ;  /* 0x0000000000147947 */ /* 0x000fea0003800000 */
.L_x_9:
[----:B------:R-:W-:-:S13]  /*0d90*/  ISETP.GT.AND P0, PT, R14, R15, PT ;  /* 0x0000000f0e00720c */ /* 0x000fda0003f04270 */
[----:B------:R-:W-:Y:S01]  /*0da0*/  @P0 IMAD R14, R5, 0x4, R11 ;  /* 0x00000004050e0824 */ /* 0x000fe200078e020b */
[----:B------:R-:W-:Y:S05]  /*0db0*/  @P0 STS [R12], R15 ;  /* 0x0000000f0c000388 */ /* 0x000fea0000000800 */
[----:B------:R-:W0:Y:S04]  /*0dc0*/  @P0 LDS R14, [R14] ;  /* 0x000000000e0e0984 */ /* 0x000e280000000800 */
[----:B0-----:R0:W-:Y:S02]  /*0dd0*/  @P0 STS [R11], R14 ;  /* 0x0000000e0b000388 */ /* 0x0011e40000000800 */
.L_x_8:
[----:B------:R-:W-:Y:S05]  /*0de0*/  BSYNC.RECONVERGENT B0 ;  /* 0x0000000000007941 */ /* 0x000fea0003800200 */
.L_x_7:
[----:B-1----:R-:W-:Y:S01]  /*0df0*/  LOP3.LUT R15, R13, 0x7fe, RZ, 0xc0, !PT ;  /* 0x000007fe0d0f7812 */ /* 0x002fe200078ec0ff */
[----:B------:R-:W-:Y:S03]  /*0e00*/  BAR.SYNC.DEFER_BLOCKING 0x0 ;  /* 0x0000000000007b1d */ /* 0x000fe60000010000 */
[----:B------:R-:W-:-:S13]  /*0e10*/  ISETP.GT.U32.AND P0, PT, R4, R15, PT ;  /* 0x0000000f0400720c */ /* 0x000fda0003f04070 */
[----:B------:R-:W-:Y:S05]  /*0e20*/  @!P0 BRA `(.L_x_10) ;  /* 0x0000000000508947 */ /* 0x000fea0003800000 */
[----:B------:R-:W1:Y:S01]  /*0e30*/  S2R R17, SR_CgaCtaId ;  /* 0x0000000000117919 */ /* 0x000e620000008800 */
[----:B0-----:R-:W-:Y:S02]  /*0e40*/  MOV R14, 0x400 ;  /* 0x00000400000e7802 */ /* 0x001fe40000000f00 */
[----:B------:R-:W-:-:S06]  /*0e50*/  LEA R15, R4, UR6, 0x2 ;  /* 0x00000006040f7c11 */ /* 0x000fcc000f8e10ff */
[----:B------:R-:W-:Y:S01]  /*0e60*/  LDS R15, [R15+-0x4] ;  /* 0xfffffc000f0f7984 */ /* 0x000fe20000000800 */
[----:B-1----:R-:W-:-:S05]  /*0e70*/  LEA R17, R17, R14, 0x18 ;  /* 0x0000000e11117211 */ /* 0x002fca00078ec0ff */
[----:B------:R-:W0:Y:S02]  /*0e80*/  LDS R14, [R17+0xfa0] ;  /* 0x000fa000110e7984 */ /* 0x000e240000000800 */
[----:B0-----:R-:W-:-:S13]  /*0e90*/  ISETP.NE.AND P0, PT, R14, R15, PT ;  /* 0x0000000f0e00720c */ /* 0x001fda0003f05270 */
[----:B------:R-:W-:Y:S05]  /*0ea0*/  @P0 BRA `(.L_x_11) ;  /* 0x00000000001c0947 */ /* 0x000fea0003800000 */
[----:B------:R-:W-:Y:S01]  /*0eb0*/  IMAD R15, R4, 0x4, R17 ;  /* 0x00000004040f7824 */ /* 0x000fe200078e0211 */
[----:B------:R-:W-:Y:S05]  /*0ec0*/  LDS R14, [R17] ;  /* 0x00000000110e7984 */ /* 0x000fea0000000800 */
[----:B------:R-:W0:Y:S02]  /*0ed0*/  LDS R15, [R15+-0x4] ;  /* 0xfffffc000f0f7984 */ /* 0x000e240000000800 */
[----:B0-----:R-:W-:-:S13]  /*0ee0*/  ISETP.GT.AND P0, PT, R14, R15, PT ;  /* 0x0000000f0e00720c */ /* 0x001fda0003f04270 */
[----:B------:R-:W-:Y:S05]  /*0ef0*/  @!P0 BRA `(.L_x_10) ;  /* 0x00000000001c8947 */ /* 0x000fea0003800000 */
[----:B------:R1:W-:Y:S01]  /*0f00*/  STS [R17], R15 ;  /* 0x0000000f11007388 */ /* 0x0003e20000000800 */
[----:B------:R-:W-:Y:S05]  /*0f10*/  BRA `(.L_x_10) ;  /* 0x0000000000147947 */ /* 0x000fea0003800000 */
.L_x_11:
[----:B------:R-:W-:-:S13]  /*0f20*/  ISETP.GT.AND P0, PT, R14, R15, PT ;  /* 0x0000000f0e00720c */ /* 0x000fda0003f04270 */
[----:B------:R-:W-:Y:S01]  /*0f30*/  @P0 IMAD R14, R4, 0x4, R17 ;  /* 0x00000004040e0824 */ /* 0x000fe200078e0211 */
[----:B------:R-:W-:Y:S05]  /*0f40*/  @P0 STS [R17+0xfa0], R15 ;  /* 0x000fa00f11000388 */ /* 0x000fea0000000800 */
[----:B------:R-:W0:Y:S04]  /*0f50*/  @P0 LDS R14, [R14+-0x4] ;  /* 0xfffffc000e0e0984 */ /* 0x000e280000000800 */
[----:B0-----:R2:W-:Y:S02]  /*0f60*/  @P0 STS [R17], R14 ;  /* 0x0000000e11000388 */ /* 0x0015e40000000800 */
.L_x_10:
[----:B------:R-:W-:Y:S01]  /*0f70*/  BAR.SYNC.DEFER_BLOCKING 0x0 ;  /* 0x0000000000007b1d */ /* 0x000fe20000010000 */
[----:B------:R-:W-:Y:S02]  /*0f80*/  ISETP.GT.U32.AND P0, PT, R13, 0x3, PT ;  /* 0x000000030d00780c */ /* 0x000fe40003f04070 */
[----:B------:R-:W-:-:S11]  /*0f90*/  SHF.R.U32.HI R4, RZ, 0x1, R4 ;  /* 0x00000001ff047819 */ /* 0x000fd60000011604 */
[----:B------:R-:W-:Y:S05]  /*0fa0*/  @P0 BRA `(.L_x_12) ;  /* 0xfffffffc00340947 */ /* 0x000fea000383ffff */
.L_x_6:
[----:B------:R-:W4:Y:S01]  /*0fb0*/  S2UR UR7, SR_CgaCtaId ;  /* 0x00000000000779c3 */ /* 0x000f220000008800 */
[----:B------:R-:W-:Y:S01]  /*0fc0*/  UMOV UR5, 0x400 ;  /* 0x0000040000057882 */ /* 0x000fe20000000000 */
[----:B-1----:R-:W-:Y:S01]  /*0fd0*/  VIADD R15, R6, UR4 ;  /* 0x00000004060f7c36 */ /* 0x002fe20008000000 */
[----:B------:R-:W-:Y:S01]  /*0fe0*/  UIADD3 UR4, UPT, UPT, UR4, 0x1, URZ ;  /* 0x0000000104047890 */ /* 0x000fe2000fffe0ff */
[----:B------:R-:W-:Y:S02]  /*0ff0*/  VIADD R10, R10, 0x1 ;  /* 0x000000010a0a7836 */ /* 0x000fe40000000000 */
[----:B------:R-:W-:Y:S02]  /*1000*/  VIADD R9, R9, 0x1 ;  /* 0x0000000109097836 */ /* 0x000fe40000000000 */
[----:B0-----:R-:W0:Y:S01]  /*1010*/  LDC.64 R4, c[0x0][0x3a0] ;  /* 0x0000e800ff047b82 */ /* 0x001e220000000a00 */
[----:B----4-:R-:W-:Y:S01]  /*1020*/  ULEA UR5, UR7, UR5, 0x18 ;  /* 0x0000000507057291 */ /* 0x010fe2000f8ec0ff */
[----:B0-----:R-:W-:-:S08]  /*1030*/  IMAD.WIDE.U32 R4, R15, 0x4, R4 ;  /* 0x000000040f047825 */ /* 0x001fd000078e0004 */
[----:B--23--:R-:W0:Y:S02]  /*1040*/  LDS R13, [UR5] ;  /* 0x00000005ff0d7984 */ /* 0x00ce240008000800 */
[----:B------:R-:W1:Y:S02]  /*1050*/  LDCU UR5, c[0x0][0x388] ;  /* 0x00007100ff0577ac */ /* 0x000e640008000800 */
[----:B-1----:R-:W-:Y:S01]  /*1060*/  UISETP.NE.AND UP0, UPT, UR4, UR5, UPT ;  /* 0x000000050400728c */ /* 0x002fe2000bf05270 */
[----:B0-----:R0:W-:Y:S01]  /*1070*/  STG.E desc[UR12][R4.64], R13 ;  /* 0x0000000d04007986 */ /* 0x0011e2000c10190c */
[----:B------:R-:W-:Y:S07]  /*1080*/  BAR.SYNC.DEFER_BLOCKING 0x0 ;  /* 0x0000000000007b1d */ /* 0x000fee0000010000 */
[----:B------:R-:W-:Y:S05]  /*1090*/  BRA.U UP0, `(.L_x_13) ;  /* 0xfffffff100547547 */ /* 0x000fea000b83ffff */
[----:B------:R-:W-:Y:S05]  /*10a0*/  EXIT ;  /* 0x000000000000794d */ /* 0x000fea0003800000 */
.L_x_14:
[----:B------:R-:W-:-:S00]  /*10b0*/  BRA `(.L_x_14) ;  /* 0xfffffffc00fc7947 */ /* 0x000fc0000383ffff */
[----:B------:R-:W-:-:S00]  /*10c0*/  NOP ;  /* 0x0000000000007918 */ /* 0x000fc00000000000 */
        /* <DEDUP_REMOVED lines=11> */
.L_x_19:


//--------------------- .text._Z11computeDistiiPiS_ --------------------------
	.section	.text._Z11computeDistiiPiS_,"ax",@progbits
	.align	128
        .global         _Z11computeDistiiPiS_
        .type           _Z11computeDistiiPiS_,@function
        .size           _Z11computeDistiiPiS_,(.L_x_20 - _Z11computeDistiiPiS_)
        .other          _Z11computeDistiiPiS_,@"STO_CUDA_ENTRY STV_DEFAULT"
_Z11computeDistiiPiS_:
.text._Z11computeDistiiPiS_:
[----:B------:R-:W-:Y:S01]  /*0000*/  LDC R1, c[0x0][0x37c] ;  /* 0x0000df00ff017b82 */ /* 0x000fe20000000800 */
[----:B------:R-:W0:Y:S07]  /*0010*/  S2R R11, SR_TID.X ;  /* 0x00000000000b7919 */ /* 0x000e2e0000002100 */
[----:B------:R-:W0:Y:S01]  /*0020*/  S2UR UR7, SR_CTAID.X ;  /* 0x00000000000779c3 */ /* 0x000e220000002500 */
[----:B------:R-:W1:Y:S01]  /*0030*/  LDCU.64 UR8, c[0x0][0x358] ;  /* 0x00006b00ff0877ac */ /* 0x000e620008000a00 */
[----:B------:R-:W2:Y:S06]  /*0040*/  S2R R0, SR_CTAID.Y ;  /* 0x0000000000007919 */ /* 0x000eac0000002600 */
[----:B------:R-:W0:Y:S08]  /*0050*/  LDC R2, c[0x0][0x384] ;  /* 0x0000e100ff027b82 */ /* 0x000e300000000800 */
[----:B------:R-:W3:Y:S01]  /*0060*/  LDC.64 R4, c[0x0][0x388] ;  /* 0x0000e200ff047b82 */ /* 0x000ee20000000a00 */
[----:B0-----:R-:W-:-:S02]  /*0070*/  IMAD R3, R2, UR7, R11 ;  /* 0x0000000702037c24 */ /* 0x001fc4000f8e020b */
[----:B--2---:R-:W-:Y:S02]  /*0080*/  IMAD R7, R0, R2, R11 ;  /* 0x0000000200077224 */ /* 0x004fe400078e020b */
[----:B---3--:R-:W-:-:S04]  /*0090*/  IMAD.WIDE R2, R3, 0x4, R4 ;  /* 0x0000000403027825 */ /* 0x008fc800078e0204 */
[----:B------:R-:W-:Y:S02]  /*00a0*/  IMAD.WIDE R4, R7, 0x4, R4 ;  /* 0x0000000407047825 */ /* 0x000fe400078e0204 */
[----:B-1----:R-:W2:Y:S04]  /*00b0*/  LDG.E R2, desc[UR8][R2.64] ;  /* 0x0000000802027981 */ /* 0x002ea8000c1e1900 */
[----:B------:R-:W2:Y:S01]  /*00c0*/  LDG.E R5, desc[UR8][R4.64] ;  /* 0x0000000804057981 */ /* 0x000ea2000c1e1900 */
[----:B------:R-:W0:Y:S01]  /*00d0*/  LDC R8, c[0x0][0x360] ;  /* 0x0000d800ff087b82 */ /* 0x000e220000000800 */
[----:B------:R-:W-:-:S07]  /*00e0*/  UMOV UR4, 0x400 ;  /* 0x0000040000047882 */ /* 0x000fce0000000000 */
[----:B------:R-:W1:Y:S01]  /*00f0*/  S2UR UR5, SR_CgaCtaId ;  /* 0x00000000000579c3 */ /* 0x000e620000008800 */
[----:B0-----:R-:W-:-:S04]  /*0100*/  ISETP.GE.U32.AND P0, PT, R8, 0x2, PT ;  /* 0x000000020800780c */ /* 0x001fc80003f06070 */
[----:B------:R-:W-:Y:S01]  /*0110*/  ISETP.LE.U32.OR P0, PT, R0, UR7, !P0 ;  /* 0x0000000700007c0c */ /* 0x000fe2000c703470 */
[----:B-1----:R-:W-:-:S06]  /*0120*/  ULEA UR4, UR5, UR4, 0x18 ;  /* 0x0000000405047291 */ /* 0x002fcc000f8ec0ff */
[----:B------:R-:W-:Y:S01]  /*0130*/  LEA R7, R11, UR4, 0x2 ;  /* 0x000000040b077c11 */ /* 0x000fe2000f8e10ff */
[----:B--2---:R-:W-:-:S04]  /*0140*/  IMAD.IADD R6, R2, 0x1, -R5 ;  /* 0x0000000102067824 */ /* 0x004fc800078e0a05 */
[----:B------:R-:W-:-:S05]  /*0150*/  IMAD R6, R6, R6, RZ ;  /* 0x0000000606067224 */ /* 0x000fca00078e02ff */
[----:B------:R0:W-:Y:S01]  /*0160*/  STS [R7], R6 ;  /* 0x0000000607007388 */ /* 0x0001e20000000800 */
[----:B------:R-:W-:Y:S06]  /*0170*/  BAR.SYNC.DEFER_BLOCKING 0x0 ;  /* 0x0000000000007b1d */ /* 0x000fec0000010000 */
[----:B------:R-:W-:Y:S05]  /*0180*/  @P0 BRA `(.L_x_15) ;  /* 0x0000000000680947 */ /* 0x000fea0003800000 */
[----:B------:R-:W-:-:S05]  /*0190*/  IMAD.MOV.U32 R2, RZ, RZ, R8 ;  /* 0x000000ffff027224 */ /* 0x000fca00078e0008 */
[----:B------:R-:W-:-:S07]  /*01a0*/  MOV R3, R2 ;  /* 0x0000000200037202 */ /* 0x000fce0000000f00 */
.L_x_17:
[----:B------:R-:W-:Y:S02]  /*01b0*/  SHF.R.U32.HI R8, RZ, 0x1, R3 ;  /* 0x00000001ff087819 */ /* 0x000fe40000011603 */
[----:B------:R-:W-:Y:S02]  /*01c0*/  LOP3.LUT R9, R3, 0x7fe, RZ, 0xc0, !PT ;  /* 0x000007fe03097812 */ /* 0x000fe400078ec0ff */
[----:B------:R-:W-:Y:S02]  /*01d0*/  ISETP.GE.U32.AND P0, PT, R11, R8, PT ;  /* 0x000000080b00720c */ /* 0x000fe40003f06070 */
[----:B------:R-:W-:-:S11]  /*01e0*/  ISETP.GT.U32.AND P1, PT, R2, R9, PT ;  /* 0x000000090200720c */ /* 0x000fd60003f24070 */
[----:B------:R-:W-:Y:S01]  /*01f0*/  @!P0 IMAD R4, R8, 0x4, R7 ;  /* 0x0000000408048824 */ /* 0x000fe200078e0207 */
[----:B-1----:R-:W-:Y:S05]  /*0200*/  @!P0 LDS R5, [R7] ;  /* 0x0000000007058984 */ /* 0x002fea0000000800 */
[----:B0-----:R-:W0:Y:S02]  /*0210*/  @!P0 LDS R4, [R4] ;  /* 0x0000000004048984 */ /* 0x001e240000000800 */
[----:B0-----:R-:W-:-:S05]  /*0220*/  @!P0 IADD3 R6, PT, PT, R4, R5, RZ ;  /* 0x0000000504068210 */ /* 0x001fca0007ffe0ff */
[----:B------:R0:W-:Y:S01]  /*0230*/  @!P0 STS [R7], R6 ;  /* 0x0000000607008388 */ /* 0x0001e20000000800 */
[----:B------:R-:W-:Y:S06]  /*0240*/  BAR.SYNC.DEFER_BLOCKING 0x0 ;  /* 0x0000000000007b1d */ /* 0x000fec0000010000 */
[----:B------:R-:W-:Y:S05]  /*0250*/  @!P1 BRA `(.L_x_16) ;  /* 0x0000000000209947 */ /* 0x000fea0003800000 */
[----:B------:R-:W1:Y:S01]  /*0260*/  S2UR UR6, SR_CgaCtaId ;  /* 0x00000000000679c3 */ /* 0x000e620000008800 */
[----:B------:R-:W-:Y:S01]  /*0270*/  UMOV UR5, 0x400 ;  /* 0x0000040000057882 */ /* 0x000fe20000000000 */
[----:B------:R-:W-:-:S06]  /*0280*/  LEA R4, R2, UR4, 0x2 ;  /* 0x0000000402047c11 */ /* 0x000fcc000f8e10ff */
[----:B------:R-:W-:Y:S01]  /*0290*/  LDS R4, [R4+-0x4] ;  /* 0xfffffc0004047984 */ /* 0x000fe20000000800 */
[----:B-1----:R-:W-:-:S09]  /*02a0*/  ULEA UR4, UR6, UR5, 0x18 ;  /* 0x0000000506047291 */ /* 0x002fd2000f8ec0ff */
[----:B------:R-:W1:Y:S02]  /*02b0*/  LDS R5, [UR4] ;  /* 0x00000004ff057984 */ /* 0x000e640008000800 */
[----:B-1----:R-:W-:-:S05]  /*02c0*/  IMAD.IADD R5, R4, 0x1, R5 ;  /* 0x0000000104057824 */ /* 0x002fca00078e0205 */
[----:B------:R1:W-:Y:S02]  /*02d0*/  STS [UR4], R5 ;  /* 0x00000005ff007988 */ /* 0x0003e40008000804 */
.L_x_16:
[----:B------:R-:W-:Y:S01]  /*02e0*/  BAR.SYNC.DEFER_BLOCKING 0x0 ;  /* 0x0000000000007b1d */ /* 0x000fe20000010000 */
[----:B------:R-:W-:Y:S02]  /*02f0*/  ISETP.GT.U32.AND P0, PT, R3, 0x3, PT ;  /* 0x000000030300780c */ /* 0x000fe40003f04070 */
[----:B------:R-:W-:Y:S02]  /*0300*/  MOV R3, R8 ;  /* 0x0000000800037202 */ /* 0x000fe40000000f00 */
[----:B------:R-:W-:-:S09]  /*0310*/  SHF.R.U32.HI R2, RZ, 0x1, R2 ;  /* 0x00000001ff027819 */ /* 0x000fd20000011602 */
[----:B------:R-:W-:Y:S05]  /*0320*/  @P0 BRA `(.L_x_17) ;  /* 0xfffffffc00a00947 */ /* 0x000fea000383ffff */
.L_x_15:
[----:B------:R-:W2:Y:S01]  /*0330*/  S2UR UR5, SR_CgaCtaId ;  /* 0x00000000000579c3 */ /* 0x000ea20000008800 */
[----:B------:R-:W-:-:S07]  /*0340*/  UMOV UR4, 0x400 ;  /* 0x0000040000047882 */ /* 0x000fce0000000000 */
[----:B0-----:R-:W0:Y:S08]  /*0350*/  LDC R7, c[0x0][0x380] ;  /* 0x0000e000ff077b82 */ /* 0x001e300000000800 */
[----:B------:R-:W3:Y:S01]  /*0360*/  LDC.64 R2, c[0x0][0x390] ;  /* 0x0000e400ff027b82 */ /* 0x000ee20000000a00 */
[----:B--2---:R-:W-:Y:S01]  /*0370*/  ULEA UR4, UR5, UR4, 0x18 ;  /* 0x0000000405047291 */ /* 0x004fe2000f8ec0ff */
[----:B0-----:R-:W-:-:S08]  /*0380*/  IMAD R7, R7, UR7, R0 ;  /* 0x0000000707077c24 */ /* 0x001fd0000f8e0200 */
[----:B-1----:R-:W0:Y:S01]  /*0390*/  LDS R5, [UR4] ;  /* 0x00000004ff057984 */ /* 0x002e220008000800 */
[----:B---3--:R-:W-:-:S05]  /*03a0*/  IMAD.WIDE R2, R7, 0x4, R2 ;  /* 0x0000000407027825 */ /* 0x008fca00078e0202 */
[----:B0-----:R-:W-:Y:S01]  /*03b0*/  STG.E desc[UR8][R2.64], R5 ;  /* 0x0000000502007986 */ /* 0x001fe2000c101908 */
[----:B------:R-:W-:Y:S05]  /*03c0*/  EXIT ;  /* 0x000000000000794d */ /* 0x000fea0003800000 */
.L_x_18:
        /* <DEDUP_REMOVED lines=11> */
.L_x_20:


//--------------------- .nv.shared._Z3knniiiPiS_S_ --------------------------
	.section	.nv.shared._Z3knniiiPiS_S_,"aw",@nobits
	.sectionflags	@""
	.align	16
.nv.shared._Z3knniiiPiS_S_:
	.zero		5024


//--------------------- .nv.shared.reserved.0     --------------------------
	.section	.nv.shared.reserved.0,"aw",@nobits
	.weak		__nv_reservedSMEM_offset_0_alias
	.size		__nv_reservedSMEM_offset_0_alias, 0, 64
	.other		__nv_reservedSMEM_offset_0_alias,@"STO_CUDA_RESERVED_SHARED STV_DEFAULT"
__nv_reservedSMEM_offset_0_alias:
	.zero		0
	.zero		64


//--------------------- .nv.shared._Z11computeDistiiPiS_ --------------------------
	.section	.nv.shared._Z11computeDistiiPiS_,"aw",@nobits
	.sectionflags	@""
	.align	16
	.zero		1024


//--------------------- .nv.constant0._Z3knniiiPiS_S_ --------------------------
	.section	.nv.constant0._Z3knniiiPiS_S_,"a",@progbits
	.sectionflags	@""
	.align	4
.nv.constant0._Z3knniiiPiS_S_:
	.zero		936


//--------------------- .nv.constant0._Z11computeDistiiPiS_ --------------------------
	.section	.nv.constant0._Z11computeDistiiPiS_,"a",@progbits
	.sectionflags	@""
	.align	4
.nv.constant0._Z11computeDistiiPiS_:
	.zero		920


//--------------------- SYMBOLS --------------------------

	.type		.nv.reservedSmem.offset0,@object
	.size		.nv.reservedSmem.offset0,0x4
	.type		.nv.reservedSmem.cap,@object
	.size		.nv.reservedSmem.cap,0x4
